	.headerflags	@"EF_CUDA_TEXMODE_UNIFIED EF_CUDA_64BIT_ADDRESS EF_CUDA_ACCELERATORS EF_CUDA_SM90 EF_CUDA_VIRTUAL_SM(EF_CUDA_SM90)"
	.elftype	@"ET_EXEC"


//--------------------- .nv.info                  --------------------------
	.section	.nv.info,"",@"SHT_CUDA_INFO"
	.align	4


	//----- nvinfo : EIATTR_REGCOUNT
	.align		4
        /*0000*/ 	.byte	0x04, 0x2f
        /*0002*/ 	.short	(.L_3 - .L_2)
	.align		4
.L_2:
        /*0004*/ 	.word	index@(triton_poi_fused__native_batch_norm_legit_no_training_relu_10)
        /*0008*/ 	.word	0x00000011


	//----- nvinfo : EIATTR_MIN_STACK_SIZE
	.align		4
.L_3:
        /*000c*/ 	.byte	0x04, 0x12
        /*000e*/ 	.short	(.L_5 - .L_4)
	.align		4
.L_4:
        /*0010*/ 	.word	index@(triton_poi_fused__native_batch_norm_legit_no_training_relu_10)
        /*0014*/ 	.word	0x00000000


	//----- nvinfo : EIATTR_FRAME_SIZE
	.align		4
.L_5:
        /*0018*/ 	.byte	0x04, 0x11
        /*001a*/ 	.short	(.L_7 - .L_6)
	.align		4
.L_6:
        /*001c*/ 	.word	index@(triton_poi_fused__native_batch_norm_legit_no_training_relu_10)
        /*0020*/ 	.word	0x00000000


	//----- nvinfo : EIATTR_MIN_STACK_SIZE
	.align		4
.L_7:
        /*0024*/ 	.byte	0x04, 0x12
        /*0026*/ 	.short	(.L_9 - .L_8)
	.align		4
.L_8:
        /*0028*/ 	.word	index@(triton_poi_fused__native_batch_norm_legit_no_training_relu_10)
        /*002c*/ 	.word	0x00000000
.L_9:


//--------------------- .nv.info.triton_poi_fused__native_batch_norm_legit_no_training_relu_10 --------------------------
	.section	.nv.info.triton_poi_fused__native_batch_norm_legit_no_training_relu_10,"",@"SHT_CUDA_INFO"
	.sectionflags	@""
	.align	4


	//----- nvinfo : EIATTR_CUDA_API_VERSION
	.align		4
        /*0000*/ 	.byte	0x04, 0x37
        /*0002*/ 	.short	(.L_11 - .L_10)
.L_10:
        /*0004*/ 	.word	0x0000007c


	//----- nvinfo : EIATTR_KPARAM_INFO
	.align		4
.L_11:
        /*0008*/ 	.byte	0x04, 0x17
        /*000a*/ 	.short	(.L_13 - .L_12)
.L_12:
        /*000c*/ 	.word	0x00000000
        /*0010*/ 	.short	0x0006
        /*0012*/ 	.short	0x0030
        /*0014*/ 	.byte	0x00, 0xf0, 0x11, 0x00


	//----- nvinfo : EIATTR_KPARAM_INFO
	.align		4
.L_13:
        /*0018*/ 	.byte	0x04, 0x17
        /*001a*/ 	.short	(.L_15 - .L_14)
.L_14:
        /*001c*/ 	.word	0x00000000
        /*0020*/ 	.short	0x0005
        /*0022*/ 	.short	0x0028
        /*0024*/ 	.byte	0x00, 0xf4, 0x21, 0x00


	//----- nvinfo : EIATTR_KPARAM_INFO
	.align		4
.L_15:
        /*0028*/ 	.byte	0x04, 0x17
        /*002a*/ 	.short	(.L_17 - .L_16)
.L_16:
        /*002c*/ 	.word	0x00000000
        /*0030*/ 	.short	0x0004
        /*0032*/ 	.short	0x0020
        /*0034*/ 	.byte	0x00, 0xf4, 0x21, 0x00


	//----- nvinfo : EIATTR_KPARAM_INFO
	.align		4
.L_17:
        /*0038*/ 	.byte	0x04, 0x17
        /*003a*/ 	.short	(.L_19 - .L_18)
.L_18:
        /*003c*/ 	.word	0x00000000
        /*0040*/ 	.short	0x0003
        /*0042*/ 	.short	0x0018
        /*0044*/ 	.byte	0x00, 0xf4, 0x21, 0x00


	//----- nvinfo : EIATTR_KPARAM_INFO
	.align		4
.L_19:
        /*0048*/ 	.byte	0x04, 0x17
        /*004a*/ 	.short	(.L_21 - .L_20)
.L_20:
        /*004c*/ 	.word	0x00000000
        /*0050*/ 	.short	0x0002
        /*0052*/ 	.short	0x0010
        /*0054*/ 	.byte	0x00, 0xf4, 0x21, 0x00


	//----- nvinfo : EIATTR_KPARAM_INFO
	.align		4
.L_21:
        /*0058*/ 	.byte	0x04, 0x17
        /*005a*/ 	.short	(.L_23 - .L_22)
.L_22:
        /*005c*/ 	.word	0x00000000
        /*0060*/ 	.short	0x0001
        /*0062*/ 	.short	0x0008
        /*0064*/ 	.byte	0x00, 0xf4, 0x21, 0x00


	//----- nvinfo : EIATTR_KPARAM_INFO
	.align		4
.L_23:
        /*0068*/ 	.byte	0x04, 0x17
        /*006a*/ 	.short	(.L_25 - .L_24)
.L_24:
        /*006c*/ 	.word	0x00000000
        /*0070*/ 	.short	0x0000
        /*0072*/ 	.short	0x0000
        /*0074*/ 	.byte	0x00, 0xf4, 0x21, 0x00


	//----- nvinfo : EIATTR_SPARSE_MMA_MASK
	.align		4
.L_25:
        /*0078*/ 	.byte	0x03, 0x50
        /*007a*/ 	.short	0x0000


	//----- nvinfo : EIATTR_MAXREG_COUNT
	.align		4
        /*007c*/ 	.byte	0x03, 0x1b
        /*007e*/ 	.short	0x00ff


	//----- nvinfo : EIATTR_EXIT_INSTR_OFFSETS
	.align		4
        /*0080*/ 	.byte	0x04, 0x1c
        /*0082*/ 	.short	(.L_27 - .L_26)


	//   ....[0]....
.L_26:
        /*0084*/ 	.word	0x00000360


	//----- nvinfo : EIATTR_REQNTID
	.align		4
.L_27:
        /*0088*/ 	.byte	0x04, 0x10
        /*008a*/ 	.short	(.L_29 - .L_28)
.L_28:
        /*008c*/ 	.word	0x00000080
        /*0090*/ 	.word	0x00000001
        /*0094*/ 	.word	0x00000001


	//----- nvinfo : EIATTR_CBANK_PARAM_SIZE
	.align		4
.L_29:
        /*0098*/ 	.byte	0x03, 0x19
        /*009a*/ 	.short	0x0034


	//----- nvinfo : EIATTR_PARAM_CBANK
	.align		4
        /*009c*/ 	.byte	0x04, 0x0a
        /*009e*/ 	.short	(.L_31 - .L_30)
	.align		4
.L_30:
        /*00a0*/ 	.word	index@(.nv.constant0.triton_poi_fused__native_batch_norm_legit_no_training_relu_10)
        /*00a4*/ 	.short	0x0210
        /*00a6*/ 	.short	0x0034


	//----- nvinfo : EIATTR_SW_WAR
	.align		4
.L_31:
        /*00a8*/ 	.byte	0x04, 0x36
        /*00aa*/ 	.short	(.L_33 - .L_32)
.L_32:
        /*00ac*/ 	.word	0x00000008
.L_33:


//--------------------- .nv.callgraph             --------------------------
	.section	.nv.callgraph,"",@"SHT_CUDA_CALLGRAPH"
	.align	4
	.sectionentsize	8
	.align		4
        /*0000*/ 	.word	0x00000000
	.align		4
        /*0004*/ 	.word	0xffffffff
	.align		4
        /*0008*/ 	.word	0x00000000
	.align		4
        /*000c*/ 	.word	0xfffffffe
	.align		4
        /*0010*/ 	.word	0x00000000
	.align		4
        /*0014*/ 	.word	0xfffffffd
	.align		4
        /*0018*/ 	.word	0x00000000
	.align		4
        /*001c*/ 	.word	0xfffffffc


//--------------------- .nv.constant4             --------------------------
	.section	.nv.constant4,"a",@progbits
	.align	8
	.align		8
.nv.constant4:
        /*0000*/ 	.dword	_$_str
	.align		8
        /*0008*/ 	.dword	_$_str_$_2


//--------------------- .text.triton_poi_fused__native_batch_norm_legit_no_training_relu_10 --------------------------
	.section	.text.triton_poi_fused__native_batch_norm_legit_no_training_relu_10,"ax",@progbits
	.align	128
        .global         triton_poi_fused__native_batch_norm_legit_no_training_relu_10
        .type           triton_poi_fused__native_batch_norm_legit_no_training_relu_10,@function
        .size           triton_poi_fused__native_batch_norm_legit_no_training_relu_10,(.L_x_1 - triton_poi_fused__native_batch_norm_legit_no_training_relu_10)
        .other          triton_poi_fused__native_batch_norm_legit_no_training_relu_10,@"STO_CUDA_ENTRY STV_DEFAULT"
triton_poi_fused__native_batch_norm_legit_no_training_relu_10:
.text.triton_poi_fused__native_batch_norm_legit_no_training_relu_10:
[----:B------:R-:W-:Y:S01]  /*0000*/  LDC R1, c[0x0][0x28] ;  /* 0x00000a00ff017b82 */ /* 0x000fe20000000800 */
[----:B------:R-:W1:Y:S07]  /*0010*/  S2R R0, SR_TID.X ;  /* 0x0000000000007919 */ /* 0x000e6e0000002100 */
[----:B------:R-:W2:Y:S01]  /*0020*/  LDC.64 R6, c[0x0][0x220] ;  /* 0x00008800ff067b82 */ /* 0x000ea20000000a00 */
[----:B------:R-:W-:Y:S01]  /*0030*/  ULDC.64 UR4, c[0x0][0x208] ;  /* 0x0000820000047ab9 */ /* 0x000fe20000000a00 */
[----:B------:R-:W3:Y:S06]  /*0040*/  S2R R5, SR_CTAID.X ;  /* 0x0000000000057919 */ /* 0x000eec0000002500 */
[----:B------:R-:W4:Y:S08]  /*0050*/  LDC.64 R8, c[0x0][0x228] ;  /* 0x00008a00ff087b82 */ /* 0x000f300000000a00 */
[----:B------:R-:W5:Y:S01]  /*0060*/  LDC.64 R10, c[0x0][0x230] ;  /* 0x00008c00ff0a7b82 */ /* 0x000f620000000a00 */
[----:B-1----:R-:W-:-:S02]  /*0070*/  SHF.L.U32 R0, R0, 0x1, RZ ;  /* 0x0000000100007819 */ /* 0x002fc400000006ff */
[----:B---3--:R-:W-:Y:S02]  /*0080*/  SHF.R.S32.HI R3, RZ, 0x17, R5 ;  /* 0x00000017ff037819 */ /* 0x008fe40000011405 */
[----:B------:R-:W-:Y:S02]  /*0090*/  LOP3.LUT R0, R0, 0xfe, RZ, 0xc0, !PT ;  /* 0x000000fe00007812 */ /* 0x000fe400078ec0ff */
[----:B------:R-:W-:Y:S02]  /*00a0*/  SGXT R3, R3, 0x1 ;  /* 0x000000010303781a */ /* 0x000fe40000000200 */
[----:B------:R-:W-:Y:S02]  /*00b0*/  LEA R0, R5, R0, 0x8 ;  /* 0x0000000005007211 */ /* 0x000fe400078e40ff */
[----:B------:R-:W1:Y:S02]  /*00c0*/  LDC.64 R4, c[0x0][0x218] ;  /* 0x00008600ff047b82 */ /* 0x000e640000000a00 */
[----:B------:R-:W-:-:S04]  /*00d0*/  LEA.HI R3, R3, R0, RZ, 0x4 ;  /* 0x0000000003037211 */ /* 0x000fc800078f20ff */
[--C-:B------:R-:W-:Y:S02]  /*00e0*/  SHF.R.S32.HI R2, RZ, 0x4, R3.reuse ;  /* 0x00000004ff027819 */ /* 0x100fe40000011403 */
[----:B------:R-:W-:-:S04]  /*00f0*/  SHF.R.S32.HI R3, RZ, 0x1f, R3 ;  /* 0x0000001fff037819 */ /* 0x000fc80000011403 */
[----:B------:R-:W-:-:S04]  /*0100*/  LEA.HI R3, R3, R2, RZ, 0xa ;  /* 0x0000000203037211 */ /* 0x000fc800078f50ff */
[----:B------:R-:W-:-:S04]  /*0110*/  LOP3.LUT R3, R3, 0xfffffc00, RZ, 0xc0, !PT ;  /* 0xfffffc0003037812 */ /* 0x000fc800078ec0ff */
[----:B------:R-:W-:Y:S02]  /*0120*/  IADD3 R13, R2, -R3, RZ ;  /* 0x80000003020d7210 */ /* 0x000fe40007ffe0ff */
[----:B------:R-:W3:Y:S03]  /*0130*/  LDC.64 R2, c[0x0][0x210] ;  /* 0x00008400ff027b82 */ /* 0x000ee60000000a00 */
[----:B--2---:R-:W-:-:S06]  /*0140*/  IMAD.WIDE R6, R13, 0x4, R6 ;  /* 0x000000040d067825 */ /* 0x004fcc00078e0206 */
[----:B------:R-:W2:Y:S01]  /*0150*/  LDG.E.EL R6, desc[UR4][R6.64] ;  /* 0x0000000406067981 */ /* 0x000ea2000c2e1900 */
[----:B-1----:R-:W-:-:S05]  /*0160*/  IMAD.WIDE R4, R13, 0x4, R4 ;  /* 0x000000040d047825 */ /* 0x002fca00078e0204 */
[----:B------:R1:W2:Y:S01]  /*0170*/  LDG.E.EL R12, desc[UR4][R4.64] ;  /* 0x00000004040c7981 */ /* 0x0002a2000c2e1900 */
[----:B---3--:R-:W-:Y:S01]  /*0180*/  IMAD.WIDE R2, R0, 0x4, R2 ;  /* 0x0000000400027825 */ /* 0x008fe200078e0202 */
[----:B------:R-:W-:Y:S01]  /*0190*/  HFMA2.MMA R14, -RZ, RZ, 1.625, 0 ;  /* 0x3e800000ff0e7435 */ /* 0x000fe200000001ff */
[----:B-1----:R-:W1:Y:S04]  /*01a0*/  LDC.64 R4, c[0x0][0x238] ;  /* 0x00008e00ff047b82 */ /* 0x002e680000000a00 */
[----:B------:R-:W3:Y:S01]  /*01b0*/  LDG.E.64 R2, desc[UR4][R2.64] ;  /* 0x0000000402027981 */ /* 0x000ee2000c1e1b00 */
[----:B----4-:R-:W-:-:S04]  /*01c0*/  IMAD.WIDE R8, R13, 0x4, R8 ;  /* 0x000000040d087825 */ /* 0x010fc800078e0208 */
[----:B-----5:R-:W-:Y:S02]  /*01d0*/  IMAD.WIDE R10, R13, 0x4, R10 ;  /* 0x000000040d0a7825 */ /* 0x020fe400078e020a */
[----:B------:R-:W4:Y:S04]  /*01e0*/  LDG.E.EL R8, desc[UR4][R8.64] ;  /* 0x0000000408087981 */ /* 0x000f28000c2e1900 */
[----:B------:R-:W4:Y:S01]  /*01f0*/  LDG.E.EL R11, desc[UR4][R10.64] ;  /* 0x000000040a0b7981 */ /* 0x000f22000c2e1900 */
[----:B-1----:R-:W-:-:S04]  /*0200*/  IMAD.WIDE R4, R0, 0x4, R4 ;  /* 0x0000000400047825 */ /* 0x002fc800078e0204 */
[----:B--2---:R-:W-:-:S04]  /*0210*/  FADD R6, R6, 9.9999997473787516356e-06 ;  /* 0x3727c5ac06067421 */ /* 0x004fc80000000000 */
[----:B------:R-:W1:Y:S02]  /*0220*/  MUFU.SQRT R7, R6 ;  /* 0x0000000600077308 */ /* 0x000e640000002000 */
[C---:B-1----:R-:W-:Y:S02]  /*0230*/  FSETP.GT.AND P0, PT, R7.reuse, 8.50705917302346158658e+37, PT ;  /* 0x7e8000000700780b */ /* 0x042fe40003f04000 */
[----:B------:R-:W-:-:S11]  /*0240*/  FSETP.GEU.AND P1, PT, R7, 1.175494350822287508e-38, PT ;  /* 0x008000000700780b */ /* 0x000fd60003f2e000 */
[----:B------:R-:W-:-:S04]  /*0250*/  @P0 FMUL R7, R7, 0.25 ;  /* 0x3e80000007070820 */ /* 0x000fc80000400000 */
[----:B------:R-:W-:-:S06]  /*0260*/  @!P1 FMUL R7, R7, 16777216 ;  /* 0x4b80000007079820 */ /* 0x000fcc0000400000 */
[----:B------:R-:W1:Y:S01]  /*0270*/  MUFU.RCP R7, R7 ;  /* 0x0000000700077308 */ /* 0x000e620000001000 */
[----:B------:R-:W-:Y:S01]  /*0280*/  FSEL R14, R14, 1, P0 ;  /* 0x3f8000000e0e7808 */ /* 0x000fe20000000000 */
[----:B---3--:R-:W-:-:S04]  /*0290*/  FADD R2, R2, -R12 ;  /* 0x8000000c02027221 */ /* 0x008fc80000000000 */
[----:B------:R-:W-:Y:S01]  /*02a0*/  @!P1 FMUL R14, R14, 16777216 ;  /* 0x4b8000000e0e9820 */ /* 0x000fe20000400000 */
[----:B------:R-:W-:-:S03]  /*02b0*/  FADD R3, R3, -R12 ;  /* 0x8000000c03037221 */ /* 0x000fc60000000000 */
[----:B-1----:R-:W-:-:S04]  /*02c0*/  FMUL R14, R7, R14 ;  /* 0x0000000e070e7220 */ /* 0x002fc80000400000 */
[-C--:B------:R-:W-:Y:S01]  /*02d0*/  FMUL R2, R2, R14.reuse ;  /* 0x0000000e02027220 */ /* 0x080fe20000400000 */
[----:B------:R-:W-:-:S03]  /*02e0*/  FMUL R14, R3, R14 ;  /* 0x0000000e030e7220 */ /* 0x000fc60000400000 */
[C-C-:B----4-:R-:W-:Y:S01]  /*02f0*/  FFMA R2, R8.reuse, R2, R11.reuse ;  /* 0x0000000208027223 */ /* 0x150fe2000000000b */
[----:B------:R-:W-:-:S04]  /*0300*/  FFMA R14, R8, R14, R11 ;  /* 0x0000000e080e7223 */ /* 0x000fc8000000000b */
[----:B------:R-:W-:Y:S02]  /*0310*/  FSETP.GEU.AND P0, PT, R2, RZ, PT ;  /* 0x000000ff0200720b */ /* 0x000fe40003f0e000 */
[----:B------:R-:W-:Y:S02]  /*0320*/  FSETP.GEU.AND P1, PT, R14, RZ, PT ;  /* 0x000000ff0e00720b */ /* 0x000fe40003f2e000 */
[----:B------:R-:W-:Y:S02]  /*0330*/  FSEL R2, R2, RZ, P0 ;  /* 0x000000ff02027208 */ /* 0x000fe40000000000 */
[----:B------:R-:W-:-:S05]  /*0340*/  FSEL R3, R14, RZ, P1 ;  /* 0x000000ff0e037208 */ /* 0x000fca0000800000 */
[----:B------:R-:W-:Y:S01]  /*0350*/  STG.E.64 desc[UR4][R4.64], R2 ;  /* 0x0000000204007986 */ /* 0x000fe2000c101b04 */
[----:B------:R-:W-:Y:S05]  /*0360*/  EXIT ;  /* 0x000000000000794d */ /* 0x000fea0003800000 */
.L_x_0:
[----:B------:R-:W-:-:S00]  /*0370*/  BRA `(.L_x_0) ;  /* 0xfffffffc00fc7947 */ /* 0x000fc0000383ffff */
[----:B------:R-:W-:-:S00]  /*0380*/  NOP ;  /* 0x0000000000007918 */ /* 0x000fc00000000000 */
[----:B------:R-:W-:-:S00]  /*0390*/  NOP ;  /* 0x0000000000007918 */ /* 0x000fc00000000000 */
[----:B------:R-:W-:-:S00]  /*03a0*/  NOP ;  /* 0x0000000000007918 */ /* 0x000fc00000000000 */
[----:B------:R-:W-:-:S00]  /*03b0*/  NOP ;  /* 0x0000000000007918 */ /* 0x000fc00000000000 */
[----:B------:R-:W-:-:S00]  /*03c0*/  NOP ;  /* 0x0000000000007918 */ /* 0x000fc00000000000 */
[----:B------:R-:W-:-:S00]  /*03d0*/  NOP ;  /* 0x0000000000007918 */ /* 0x000fc00000000000 */
[----:B------:R-:W-:-:S00]  /*03e0*/  NOP ;  /* 0x0000000000007918 */ /* 0x000fc00000000000 */
[----:B------:R-:W-:-:S00]  /*03f0*/  NOP ;  /* 0x0000000000007918 */ /* 0x000fc00000000000 */
.L_x_1:


//--------------------- .nv.global.init           --------------------------
	.section	.nv.global.init,"aw",@progbits
.nv.global.init:
	.type		_$_str,@object
	.size		_$_str,(_$_str_$_2 - _$_str)
_$_str:
        /*0000*/ 	.byte	0x5f, 0x5f, 0x43, 0x55, 0x44, 0x41, 0x5f, 0x46, 0x54, 0x5a, 0x00
	.type		_$_str_$_2,@object
	.size		_$_str_$_2,(.L_1 - _$_str_$_2)
_$_str_$_2:
        /*000b*/ 	.byte	0x5f, 0x5f, 0x43, 0x55, 0x44, 0x41, 0x5f, 0x50, 0x52, 0x45, 0x43, 0x5f, 0x53, 0x51, 0x52, 0x54
        /*001b*/ 	.byte	0x00
.L_1:


//--------------------- .nv.constant0.triton_poi_fused__native_batch_norm_legit_no_training_relu_10 --------------------------
	.section	.nv.constant0.triton_poi_fused__native_batch_norm_legit_no_training_relu_10,"a",@progbits
	.sectionflags	@""
	.align	4
.nv.constant0.triton_poi_fused__native_batch_norm_legit_no_training_relu_10:
	.zero		580
